//
// Generated by NVIDIA NVVM Compiler
//
// Compiler Build ID: CL-36424714
// Cuda compilation tools, release 13.0, V13.0.88
// Based on NVVM 20.0.0
//

.version 9.0
.target sm_100
.address_size 64

	// .globl	_Z10charAddOnePci

.visible .entry _Z10charAddOnePci(
	.param .u64 .ptr .align 1 _Z10charAddOnePci_param_0,
	.param .u32 _Z10charAddOnePci_param_1
)
{
	.reg .b16 	%rs<3>;
	.reg .b32 	%r<4>;
	.reg .b64 	%rd<5>;

	ld.param.u64 	%rd1, [_Z10charAddOnePci_param_0];
	ld.param.u32 	%r1, [_Z10charAddOnePci_param_1];
	cvta.to.global.u64 	%rd2, %rd1;
	mov.u32 	%r2, %tid.x;
	mul.lo.s32 	%r3, %r1, %r2;
	cvt.s64.s32 	%rd3, %r3;
	add.s64 	%rd4, %rd2, %rd3;
	ld.global.u8 	%rs1, [%rd4];
	add.s16 	%rs2, %rs1, 1;
	st.global.u8 	[%rd4], %rs2;
	ret;

}
	// .globl	_Z9intAddOnePii
.visible .entry _Z9intAddOnePii(
	.param .u64 .ptr .align 1 _Z9intAddOnePii_param_0,
	.param .u32 _Z9intAddOnePii_param_1
)
{
	.reg .b32 	%r<6>;
	.reg .b64 	%rd<5>;

	ld.param.u64 	%rd1, [_Z9intAddOnePii_param_0];
	ld.param.u32 	%r1, [_Z9intAddOnePii_param_1];
	cvta.to.global.u64 	%rd2, %rd1;
	mov.u32 	%r2, %tid.x;
	mul.lo.s32 	%r3, %r1, %r2;
	mul.wide.s32 	%rd3, %r3, 4;
	add.s64 	%rd4, %rd2, %rd3;
	ld.global.u32 	%r4, [%rd4];
	add.s32 	%r5, %r4, 1;
	st.global.u32 	[%rd4], %r5;
	ret;

}
	// .globl	_Z14intAddOneEvensPii
.visible .entry _Z14intAddOneEvensPii(
	.param .u64 .ptr .align 1 _Z14intAddOneEvensPii_param_0,
	.param .u32 _Z14intAddOneEvensPii_param_1
)
{
	.reg .pred 	%p<2>;
	.reg .b32 	%r<7>;
	.reg .b64 	%rd<5>;

	ld.param.u64 	%rd1, [_Z14intAddOneEvensPii_param_0];
	ld.param.u32 	%r2, [_Z14intAddOneEvensPii_param_1];
	mov.u32 	%r3, %tid.x;
	mul.lo.s32 	%r1, %r2, %r3;
	and.b32  	%r4, %r3, 1;
	setp.eq.b32 	%p1, %r4, 1;
	@%p1 bra 	$L__BB2_2;
	cvta.to.global.u64 	%rd2, %rd1;
	mul.wide.s32 	%rd3, %r1, 4;
	add.s64 	%rd4, %rd2, %rd3;
	ld.global.u32 	%r5, [%rd4];
	add.s32 	%r6, %r5, 1;
	st.global.u32 	[%rd4], %r6;
$L__BB2_2:
	ret;

}
	// .globl	_Z13intAddOneOddsPii
.visible .entry _Z13intAddOneOddsPii(
	.param .u64 .ptr .align 1 _Z13intAddOneOddsPii_param_0,
	.param .u32 _Z13intAddOneOddsPii_param_1
)
{
	.reg .pred 	%p<3>;
	.reg .b32 	%r<7>;
	.reg .b64 	%rd<5>;

	ld.param.u64 	%rd1, [_Z13intAddOneOddsPii_param_0];
	ld.param.u32 	%r2, [_Z13intAddOneOddsPii_param_1];
	mov.u32 	%r3, %tid.x;
	mul.lo.s32 	%r1, %r2, %r3;
	and.b32  	%r4, %r3, 1;
	setp.eq.b32 	%p1, %r4, 1;
	not.pred 	%p2, %p1;
	@%p2 bra 	$L__BB3_2;
	cvta.to.global.u64 	%rd2, %rd1;
	mul.wide.s32 	%rd3, %r1, 4;
	add.s64 	%rd4, %rd2, %rd3;
	ld.global.u32 	%r5, [%rd4];
	add.s32 	%r6, %r5, 1;
	st.global.u32 	[%rd4], %r6;
$L__BB3_2:
	ret;

}
	// .globl	_Z12intAddOneOffPii
.visible .entry _Z12intAddOneOffPii(
	.param .u64 .ptr .align 1 _Z12intAddOneOffPii_param_0,
	.param .u32 _Z12intAddOneOffPii_param_1
)
{
	.reg .b32 	%r<6>;
	.reg .b64 	%rd<5>;

	ld.param.u64 	%rd1, [_Z12intAddOneOffPii_param_0];
	ld.param.u32 	%r1, [_Z12intAddOneOffPii_param_1];
	cvta.to.global.u64 	%rd2, %rd1;
	mov.u32 	%r2, %tid.x;
	mul.lo.s32 	%r3, %r1, %r2;
	mul.wide.s32 	%rd3, %r3, 4;
	add.s64 	%rd4, %rd2, %rd3;
	ld.global.u32 	%r4, [%rd4+-4];
	add.s32 	%r5, %r4, 1;
	st.global.u32 	[%rd4+-4], %r5;
	ret;

}
	// .globl	_Z13intAddOneHalfPii
.visible .entry _Z13intAddOneHalfPii(
	.param .u64 .ptr .align 1 _Z13intAddOneHalfPii_param_0,
	.param .u32 _Z13intAddOneHalfPii_param_1
)
{
	.reg .pred 	%p<2>;
	.reg .b32 	%r<6>;
	.reg .b64 	%rd<5>;

	ld.param.u64 	%rd1, [_Z13intAddOneHalfPii_param_0];
	ld.param.u32 	%r2, [_Z13intAddOneHalfPii_param_1];
	mov.u32 	%r3, %tid.x;
	mul.lo.s32 	%r1, %r2, %r3;
	setp.gt.s32 	%p1, %r1, 15;
	@%p1 bra 	$L__BB5_2;
	cvta.to.global.u64 	%rd2, %rd1;
	mul.wide.s32 	%rd3, %r1, 4;
	add.s64 	%rd4, %rd2, %rd3;
	ld.global.u32 	%r4, [%rd4];
	add.s32 	%r5, %r4, 1;
	st.global.u32 	[%rd4], %r5;
$L__BB5_2:
	ret;

}
	// .globl	_Z13intAddOneDiffPii
.visible .entry _Z13intAddOneDiffPii(
	.param .u64 .ptr .align 1 _Z13intAddOneDiffPii_param_0,
	.param .u32 _Z13intAddOneDiffPii_param_1
)
{
	.reg .pred 	%p<2>;
	.reg .b32 	%r<7>;
	.reg .b64 	%rd<5>;

	ld.param.u64 	%rd1, [_Z13intAddOneDiffPii_param_0];
	ld.param.u32 	%r2, [_Z13intAddOneDiffPii_param_1];
	mov.u32 	%r3, %tid.x;
	mul.lo.s32 	%r1, %r2, %r3;
	add.s32 	%r4, %r1, -48;
	setp.gt.u32 	%p1, %r4, -33;
	@%p1 bra 	$L__BB6_2;
	cvta.to.global.u64 	%rd2, %rd1;
	mul.wide.s32 	%rd3, %r1, 4;
	add.s64 	%rd4, %rd2, %rd3;
	ld.global.u32 	%r5, [%rd4];
	add.s32 	%r6, %r5, 1;
	st.global.u32 	[%rd4], %r6;
$L__BB6_2:
	ret;

}
	// .globl	_Z13intAddOneSamePii
.visible .entry _Z13intAddOneSamePii(
	.param .u64 .ptr .align 1 _Z13intAddOneSamePii_param_0,
	.param .u32 _Z13intAddOneSamePii_param_1
)
{
	.reg .b32 	%r<6>;
	.reg .b64 	%rd<5>;

	ld.param.u64 	%rd1, [_Z13intAddOneSamePii_param_0];
	ld.param.u32 	%r1, [_Z13intAddOneSamePii_param_1];
	cvta.to.global.u64 	%rd2, %rd1;
	mov.u32 	%r2, %tid.x;
	mul.lo.s32 	%r3, %r1, %r2;
	mul.wide.s32 	%rd3, %r3, 4;
	add.s64 	%rd4, %rd2, %rd3;
	ld.global.u32 	%r4, [%rd4];
	add.s32 	%r5, %r4, 1;
	st.global.u32 	[%rd4], %r5;
	ret;

}
	// .globl	_Z12doubleAddOnePdi
.visible .entry _Z12doubleAddOnePdi(
	.param .u64 .ptr .align 1 _Z12doubleAddOnePdi_param_0,
	.param .u32 _Z12doubleAddOnePdi_param_1
)
{
	.reg .b32 	%r<4>;
	.reg .b64 	%rd<5>;
	.reg .b64 	%fd<3>;

	ld.param.u64 	%rd1, [_Z12doubleAddOnePdi_param_0];
	ld.param.u32 	%r1, [_Z12doubleAddOnePdi_param_1];
	cvta.to.global.u64 	%rd2, %rd1;
	mov.u32 	%r2, %tid.x;
	mul.lo.s32 	%r3, %r1, %r2;
	mul.wide.s32 	%rd3, %r3, 8;
	add.s64 	%rd4, %rd2, %rd3;
	ld.global.f64 	%fd1, [%rd4];
	add.f64 	%fd2, %fd1, 0d3FF0000000000000;
	st.global.f64 	[%rd4], %fd2;
	ret;

}
	// .globl	_Z13structAddOneXP8myStructi
.visible .entry _Z13structAddOneXP8myStructi(
	.param .u64 .ptr .align 1 _Z13structAddOneXP8myStructi_param_0,
	.param .u32 _Z13structAddOneXP8myStructi_param_1
)
{
	.reg .b32 	%r<6>;
	.reg .b64 	%rd<5>;

	ld.param.u64 	%rd1, [_Z13structAddOneXP8myStructi_param_0];
	ld.param.u32 	%r1, [_Z13structAddOneXP8myStructi_param_1];
	cvta.to.global.u64 	%rd2, %rd1;
	mov.u32 	%r2, %tid.x;
	mul.lo.s32 	%r3, %r1, %r2;
	mul.wide.s32 	%rd3, %r3, 12;
	add.s64 	%rd4, %rd2, %rd3;
	ld.global.u32 	%r4, [%rd4];
	add.s32 	%r5, %r4, 1;
	st.global.u32 	[%rd4], %r5;
	ret;

}
	// .globl	_Z13structAddOneYP8myStructi
.visible .entry _Z13structAddOneYP8myStructi(
	.param .u64 .ptr .align 1 _Z13structAddOneYP8myStructi_param_0,
	.param .u32 _Z13structAddOneYP8myStructi_param_1
)
{
	.reg .b32 	%r<6>;
	.reg .b64 	%rd<5>;

	ld.param.u64 	%rd1, [_Z13structAddOneYP8myStructi_param_0];
	ld.param.u32 	%r1, [_Z13structAddOneYP8myStructi_param_1];
	cvta.to.global.u64 	%rd2, %rd1;
	mov.u32 	%r2, %tid.x;
	mul.lo.s32 	%r3, %r1, %r2;
	mul.wide.s32 	%rd3, %r3, 12;
	add.s64 	%rd4, %rd2, %rd3;
	ld.global.u32 	%r4, [%rd4+4];
	add.s32 	%r5, %r4, 1;
	st.global.u32 	[%rd4+4], %r5;
	ret;

}
	// .globl	_Z13structAddOneZP8myStructi
.visible .entry _Z13structAddOneZP8myStructi(
	.param .u64 .ptr .align 1 _Z13structAddOneZP8myStructi_param_0,
	.param .u32 _Z13structAddOneZP8myStructi_param_1
)
{
	.reg .b32 	%r<6>;
	.reg .b64 	%rd<5>;

	ld.param.u64 	%rd1, [_Z13structAddOneZP8myStructi_param_0];
	ld.param.u32 	%r1, [_Z13structAddOneZP8myStructi_param_1];
	cvta.to.global.u64 	%rd2, %rd1;
	mov.u32 	%r2, %tid.x;
	mul.lo.s32 	%r3, %r1, %r2;
	mul.wide.s32 	%rd3, %r3, 12;
	add.s64 	%rd4, %rd2, %rd3;
	ld.global.u32 	%r4, [%rd4+8];
	add.s32 	%r5, %r4, 1;
	st.global.u32 	[%rd4+8], %r5;
	ret;

}


// ===== COMPILED SASS (sm_100) =====

	.target	sm_100

	.elftype	@"ET_EXEC"


//--------------------- .note.nv.tkinfo           --------------------------
	.section	.note.nv.tkinfo,"",@"SHT_NOTE"
	.sectionflags	@"SHF_NOTE_NV_TKINFO"
	.tkinfo
        /*0018*/ 	.word	0x00000002
        /*0030*/ 	.string	""
        /*0030*/ 	.string	"ptxas"
        /*0030*/ 	.string	"Cuda compilation tools, release 13.0, V13.0.88"
        /*0030*/ 	.string	"Build cuda_13.0.r13.0/compiler.36424714_0"
        /*0030*/ 	.string	"-arch sm_100 -m 64 "



//--------------------- .note.nv.cuinfo           --------------------------
	.section	.note.nv.cuinfo,"",@"SHT_NOTE"
	.sectionflags	@"SHF_NOTE_NV_CUINFO"
        /*0018*/ 	.short	0x0002
        /*001a*/ 	.short	0x0064
        /*001c*/ 	.short	0x0082
	.zero		2


//--------------------- .nv.info                  --------------------------
	.section	.nv.info,"",@"SHT_CUDA_INFO"
	.align	4


	//----- nvinfo : EIATTR_REGCOUNT
	.align		4
        /*0000*/ 	.byte	0x04, 0x2f
        /*0002*/ 	.short	(.L_1 - .L_0)
	.align		4
.L_0:
        /*0004*/ 	.word	index@(_Z10charAddOnePci)
        /*0008*/ 	.word	0x00000008


	//----- nvinfo : EIATTR_FRAME_SIZE
	.align		4
.L_1:
        /*000c*/ 	.byte	0x04, 0x11
        /*000e*/ 	.short	(.L_3 - .L_2)
	.align		4
.L_2:
        /*0010*/ 	.word	index@(_Z10charAddOnePci)
        /*0014*/ 	.word	0x00000000


	//----- nvinfo : EIATTR_REGCOUNT
	.align		4
.L_3:
        /*0018*/ 	.byte	0x04, 0x2f
        /*001a*/ 	.short	(.L_5 - .L_4)
	.align		4
.L_4:
        /*001c*/ 	.word	index@(_Z9intAddOnePii)
        /*0020*/ 	.word	0x00000008


	//----- nvinfo : EIATTR_FRAME_SIZE
	.align		4
.L_5:
        /*0024*/ 	.byte	0x04, 0x11
        /*0026*/ 	.short	(.L_7 - .L_6)
	.align		4
.L_6:
        /*0028*/ 	.word	index@(_Z9intAddOnePii)
        /*002c*/ 	.word	0x00000000


	//----- nvinfo : EIATTR_REGCOUNT
	.align		4
.L_7:
        /*0030*/ 	.byte	0x04, 0x2f
        /*0032*/ 	.short	(.L_9 - .L_8)
	.align		4
.L_8:
        /*0034*/ 	.word	index@(_Z14intAddOneEvensPii)
        /*0038*/ 	.word	0x00000008


	//----- nvinfo : EIATTR_FRAME_SIZE
	.align		4
.L_9:
        /*003c*/ 	.byte	0x04, 0x11
        /*003e*/ 	.short	(.L_11 - .L_10)
	.align		4
.L_10:
        /*0040*/ 	.word	index@(_Z14intAddOneEvensPii)
        /*0044*/ 	.word	0x00000000


	//----- nvinfo : EIATTR_REGCOUNT
	.align		4
.L_11:
        /*0048*/ 	.byte	0x04, 0x2f
        /*004a*/ 	.short	(.L_13 - .L_12)
	.align		4
.L_12:
        /*004c*/ 	.word	index@(_Z13intAddOneOddsPii)
        /*0050*/ 	.word	0x00000008


	//----- nvinfo : EIATTR_FRAME_SIZE
	.align		4
.L_13:
        /*0054*/ 	.byte	0x04, 0x11
        /*0056*/ 	.short	(.L_15 - .L_14)
	.align		4
.L_14:
        /*0058*/ 	.word	index@(_Z13intAddOneOddsPii)
        /*005c*/ 	.word	0x00000000


	//----- nvinfo : EIATTR_REGCOUNT
	.align		4
.L_15:
        /*0060*/ 	.byte	0x04, 0x2f
        /*0062*/ 	.short	(.L_17 - .L_16)
	.align		4
.L_16:
        /*0064*/ 	.word	index@(_Z12intAddOneOffPii)
        /*0068*/ 	.word	0x00000008


	//----- nvinfo : EIATTR_FRAME_SIZE
	.align		4
.L_17:
        /*006c*/ 	.byte	0x04, 0x11
        /*006e*/ 	.short	(.L_19 - .L_18)
	.align		4
.L_18:
        /*0070*/ 	.word	index@(_Z12intAddOneOffPii)
        /*0074*/ 	.word	0x00000000


	//----- nvinfo : EIATTR_REGCOUNT
	.align		4
.L_19:
        /*0078*/ 	.byte	0x04, 0x2f
        /*007a*/ 	.short	(.L_21 - .L_20)
	.align		4
.L_20:
        /*007c*/ 	.word	index@(_Z13intAddOneHalfPii)
        /*0080*/ 	.word	0x00000008


	//----- nvinfo : EIATTR_FRAME_SIZE
	.align		4
.L_21:
        /*0084*/ 	.byte	0x04, 0x11
        /*0086*/ 	.short	(.L_23 - .L_22)
	.align		4
.L_22:
        /*0088*/ 	.word	index@(_Z13intAddOneHalfPii)
        /*008c*/ 	.word	0x00000000


	//----- nvinfo : EIATTR_REGCOUNT
	.align		4
.L_23:
        /*0090*/ 	.byte	0x04, 0x2f
        /*0092*/ 	.short	(.L_25 - .L_24)
	.align		4
.L_24:
        /*0094*/ 	.word	index@(_Z13intAddOneDiffPii)
        /*0098*/ 	.word	0x00000008


	//----- nvinfo : EIATTR_FRAME_SIZE
	.align		4
.L_25:
        /*009c*/ 	.byte	0x04, 0x11
        /*009e*/ 	.short	(.L_27 - .L_26)
	.align		4
.L_26:
        /*00a0*/ 	.word	index@(_Z13intAddOneDiffPii)
        /*00a4*/ 	.word	0x00000000


	//----- nvinfo : EIATTR_REGCOUNT
	.align		4
.L_27:
        /*00a8*/ 	.byte	0x04, 0x2f
        /*00aa*/ 	.short	(.L_29 - .L_28)
	.align		4
.L_28:
        /*00ac*/ 	.word	index@(_Z13intAddOneSamePii)
        /*00b0*/ 	.word	0x00000008


	//----- nvinfo : EIATTR_FRAME_SIZE
	.align		4
.L_29:
        /*00b4*/ 	.byte	0x04, 0x11
        /*00b6*/ 	.short	(.L_31 - .L_30)
	.align		4
.L_30:
        /*00b8*/ 	.word	index@(_Z13intAddOneSamePii)
        /*00bc*/ 	.word	0x00000000


	//----- nvinfo : EIATTR_REGCOUNT
	.align		4
.L_31:
        /*00c0*/ 	.byte	0x04, 0x2f
        /*00c2*/ 	.short	(.L_33 - .L_32)
	.align		4
.L_32:
        /*00c4*/ 	.word	index@(_Z12doubleAddOnePdi)
        /*00c8*/ 	.word	0x00000008


	//----- nvinfo : EIATTR_FRAME_SIZE
	.align		4
.L_33:
        /*00cc*/ 	.byte	0x04, 0x11
        /*00ce*/ 	.short	(.L_35 - .L_34)
	.align		4
.L_34:
        /*00d0*/ 	.word	index@(_Z12doubleAddOnePdi)
        /*00d4*/ 	.word	0x00000000


	//----- nvinfo : EIATTR_REGCOUNT
	.align		4
.L_35:
        /*00d8*/ 	.byte	0x04, 0x2f
        /*00da*/ 	.short	(.L_37 - .L_36)
	.align		4
.L_36:
        /*00dc*/ 	.word	index@(_Z13structAddOneXP8myStructi)
        /*00e0*/ 	.word	0x00000008


	//----- nvinfo : EIATTR_FRAME_SIZE
	.align		4
.L_37:
        /*00e4*/ 	.byte	0x04, 0x11
        /*00e6*/ 	.short	(.L_39 - .L_38)
	.align		4
.L_38:
        /*00e8*/ 	.word	index@(_Z13structAddOneXP8myStructi)
        /*00ec*/ 	.word	0x00000000


	//----- nvinfo : EIATTR_REGCOUNT
	.align		4
.L_39:
        /*00f0*/ 	.byte	0x04, 0x2f
        /*00f2*/ 	.short	(.L_41 - .L_40)
	.align		4
.L_40:
        /*00f4*/ 	.word	index@(_Z13structAddOneYP8myStructi)
        /*00f8*/ 	.word	0x00000008


	//----- nvinfo : EIATTR_FRAME_SIZE
	.align		4
.L_41:
        /*00fc*/ 	.byte	0x04, 0x11
        /*00fe*/ 	.short	(.L_43 - .L_42)
	.align		4
.L_42:
        /*0100*/ 	.word	index@(_Z13structAddOneYP8myStructi)
        /*0104*/ 	.word	0x00000000


	//----- nvinfo : EIATTR_REGCOUNT
	.align		4
.L_43:
        /*0108*/ 	.byte	0x04, 0x2f
        /*010a*/ 	.short	(.L_45 - .L_44)
	.align		4
.L_44:
        /*010c*/ 	.word	index@(_Z13structAddOneZP8myStructi)
        /*0110*/ 	.word	0x00000008


	//----- nvinfo : EIATTR_FRAME_SIZE
	.align		4
.L_45:
        /*0114*/ 	.byte	0x04, 0x11
        /*0116*/ 	.short	(.L_47 - .L_46)
	.align		4
.L_46:
        /*0118*/ 	.word	index@(_Z13structAddOneZP8myStructi)
        /*011c*/ 	.word	0x00000000


	//----- nvinfo : EIATTR_MIN_STACK_SIZE
	.align		4
.L_47:
        /*0120*/ 	.byte	0x04, 0x12
        /*0122*/ 	.short	(.L_49 - .L_48)
	.align		4
.L_48:
        /*0124*/ 	.word	index@(_Z13structAddOneZP8myStructi)
        /*0128*/ 	.word	0x00000000


	//----- nvinfo : EIATTR_MIN_STACK_SIZE
	.align		4
.L_49:
        /*012c*/ 	.byte	0x04, 0x12
        /*012e*/ 	.short	(.L_51 - .L_50)
	.align		4
.L_50:
        /*0130*/ 	.word	index@(_Z13structAddOneYP8myStructi)
        /*0134*/ 	.word	0x00000000


	//----- nvinfo : EIATTR_MIN_STACK_SIZE
	.align		4
.L_51:
        /*0138*/ 	.byte	0x04, 0x12
        /*013a*/ 	.short	(.L_53 - .L_52)
	.align		4
.L_52:
        /*013c*/ 	.word	index@(_Z13structAddOneXP8myStructi)
        /*0140*/ 	.word	0x00000000


	//----- nvinfo : EIATTR_MIN_STACK_SIZE
	.align		4
.L_53:
        /*0144*/ 	.byte	0x04, 0x12
        /*0146*/ 	.short	(.L_55 - .L_54)
	.align		4
.L_54:
        /*0148*/ 	.word	index@(_Z12doubleAddOnePdi)
        /*014c*/ 	.word	0x00000000


	//----- nvinfo : EIATTR_MIN_STACK_SIZE
	.align		4
.L_55:
        /*0150*/ 	.byte	0x04, 0x12
        /*0152*/ 	.short	(.L_57 - .L_56)
	.align		4
.L_56:
        /*0154*/ 	.word	index@(_Z13intAddOneSamePii)
        /*0158*/ 	.word	0x00000000


	//----- nvinfo : EIATTR_MIN_STACK_SIZE
	.align		4
.L_57:
        /*015c*/ 	.byte	0x04, 0x12
        /*015e*/ 	.short	(.L_59 - .L_58)
	.align		4
.L_58:
        /*0160*/ 	.word	index@(_Z13intAddOneDiffPii)
        /*0164*/ 	.word	0x00000000


	//----- nvinfo : EIATTR_MIN_STACK_SIZE
	.align		4
.L_59:
        /*0168*/ 	.byte	0x04, 0x12
        /*016a*/ 	.short	(.L_61 - .L_60)
	.align		4
.L_60:
        /*016c*/ 	.word	index@(_Z13intAddOneHalfPii)
        /*0170*/ 	.word	0x00000000


	//----- nvinfo : EIATTR_MIN_STACK_SIZE
	.align		4
.L_61:
        /*0174*/ 	.byte	0x04, 0x12
        /*0176*/ 	.short	(.L_63 - .L_62)
	.align		4
.L_62:
        /*0178*/ 	.word	index@(_Z12intAddOneOffPii)
        /*017c*/ 	.word	0x00000000


	//----- nvinfo : EIATTR_MIN_STACK_SIZE
	.align		4
.L_63:
        /*0180*/ 	.byte	0x04, 0x12
        /*0182*/ 	.short	(.L_65 - .L_64)
	.align		4
.L_64:
        /*0184*/ 	.word	index@(_Z13intAddOneOddsPii)
        /*0188*/ 	.word	0x00000000


	//----- nvinfo : EIATTR_MIN_STACK_SIZE
	.align		4
.L_65:
        /*018c*/ 	.byte	0x04, 0x12
        /*018e*/ 	.short	(.L_67 - .L_66)
	.align		4
.L_66:
        /*0190*/ 	.word	index@(_Z14intAddOneEvensPii)
        /*0194*/ 	.word	0x00000000


	//----- nvinfo : EIATTR_MIN_STACK_SIZE
	.align		4
.L_67:
        /*0198*/ 	.byte	0x04, 0x12
        /*019a*/ 	.short	(.L_69 - .L_68)
	.align		4
.L_68:
        /*019c*/ 	.word	index@(_Z9intAddOnePii)
        /*01a0*/ 	.word	0x00000000


	//----- nvinfo : EIATTR_MIN_STACK_SIZE
	.align		4
.L_69:
        /*01a4*/ 	.byte	0x04, 0x12
        /*01a6*/ 	.short	(.L_71 - .L_70)
	.align		4
.L_70:
        /*01a8*/ 	.word	index@(_Z10charAddOnePci)
        /*01ac*/ 	.word	0x00000000
.L_71:


//--------------------- .nv.compat                --------------------------
	.section	.nv.compat,"",@"SHT_CUDA_COMPAT_INFO"
	.align	4
        /*0000*/ 	.byte	0x02, 0x09, 0x00, 0x00, 0x02, 0x02, 0x01, 0x00, 0x02, 0x05, 0x05, 0x00, 0x03, 0x07, 0x01, 0x01
        /*0010*/ 	.byte	0x02, 0x03, 0x00, 0x00, 0x02, 0x06, 0x01, 0x00, 0x04, 0x0b, 0x08, 0x00, 0x01, 0x00, 0x00, 0x00
        /*0020*/ 	.byte	0x00, 0x00, 0x00, 0x00


//--------------------- .nv.info._Z13structAddOneZP8myStructi --------------------------
	.section	.nv.info._Z13structAddOneZP8myStructi,"",@"SHT_CUDA_INFO"
	.sectionflags	@""
	.align	4


	//----- nvinfo : EIATTR_CUDA_API_VERSION
	.align		4
        /*0000*/ 	.byte	0x04, 0x37
        /*0002*/ 	.short	(.L_73 - .L_72)
.L_72:
        /*0004*/ 	.word	0x00000082


	//----- nvinfo : EIATTR_KPARAM_INFO
	.align		4
.L_73:
        /*0008*/ 	.byte	0x04, 0x17
        /*000a*/ 	.short	(.L_75 - .L_74)
.L_74:
        /*000c*/ 	.word	0x00000000
        /*0010*/ 	.short	0x0001
        /*0012*/ 	.short	0x0008
        /*0014*/ 	.byte	0x00, 0xf0, 0x11, 0x00


	//----- nvinfo : EIATTR_KPARAM_INFO
	.align		4
.L_75:
        /*0018*/ 	.byte	0x04, 0x17
        /*001a*/ 	.short	(.L_77 - .L_76)
.L_76:
        /*001c*/ 	.word	0x00000000
        /*0020*/ 	.short	0x0000
        /*0022*/ 	.short	0x0000
        /*0024*/ 	.byte	0x00, 0xf5, 0x21, 0x00


	//----- nvinfo : EIATTR_SPARSE_MMA_MASK
	.align		4
.L_77:
        /*0028*/ 	.byte	0x03, 0x50
        /*002a*/ 	.short	0x0000


	//----- nvinfo : EIATTR_MAXREG_COUNT
	.align		4
        /*002c*/ 	.byte	0x03, 0x1b
        /*002e*/ 	.short	0x00ff


	//----- nvinfo : EIATTR_MERCURY_ISA_VERSION
	.align		4
        /*0030*/ 	.byte	0x03, 0x5f
        /*0032*/ 	.short	0x0101


	//----- nvinfo : EIATTR_VRC_CTA_INIT_COUNT
	.align		4
        /*0034*/ 	.byte	0x02, 0x4a
	.zero		1
	.zero		1


	//----- nvinfo : EIATTR_EXIT_INSTR_OFFSETS
	.align		4
        /*0038*/ 	.byte	0x04, 0x1c
        /*003a*/ 	.short	(.L_79 - .L_78)


	//   ....[0]....
.L_78:
        /*003c*/ 	.word	0x000000a0


	//----- nvinfo : EIATTR_CBANK_PARAM_SIZE
	.align		4
.L_79:
        /*0040*/ 	.byte	0x03, 0x19
        /*0042*/ 	.short	0x000c


	//----- nvinfo : EIATTR_PARAM_CBANK
	.align		4
        /*0044*/ 	.byte	0x04, 0x0a
        /*0046*/ 	.short	(.L_81 - .L_80)
	.align		4
.L_80:
        /*0048*/ 	.word	index@(.nv.constant0._Z13structAddOneZP8myStructi)
        /*004c*/ 	.short	0x0380
        /*004e*/ 	.short	0x000c


	//----- nvinfo : EIATTR_SW_WAR
	.align		4
.L_81:
        /*0050*/ 	.byte	0x04, 0x36
        /*0052*/ 	.short	(.L_83 - .L_82)
.L_82:
        /*0054*/ 	.word	0x00000008
.L_83:


//--------------------- .nv.info._Z13structAddOneYP8myStructi --------------------------
	.section	.nv.info._Z13structAddOneYP8myStructi,"",@"SHT_CUDA_INFO"
	.sectionflags	@""
	.align	4


	//----- nvinfo : EIATTR_CUDA_API_VERSION
	.align		4
        /*0000*/ 	.byte	0x04, 0x37
        /*0002*/ 	.short	(.L_85 - .L_84)
.L_84:
        /*0004*/ 	.word	0x00000082


	//----- nvinfo : EIATTR_KPARAM_INFO
	.align		4
.L_85:
        /*0008*/ 	.byte	0x04, 0x17
        /*000a*/ 	.short	(.L_87 - .L_86)
.L_86:
        /*000c*/ 	.word	0x00000000
        /*0010*/ 	.short	0x0001
        /*0012*/ 	.short	0x0008
        /*0014*/ 	.byte	0x00, 0xf0, 0x11, 0x00


	//----- nvinfo : EIATTR_KPARAM_INFO
	.align		4
.L_87:
        /*0018*/ 	.byte	0x04, 0x17
        /*001a*/ 	.short	(.L_89 - .L_88)
.L_88:
        /*001c*/ 	.word	0x00000000
        /*0020*/ 	.short	0x0000
        /*0022*/ 	.short	0x0000
        /*0024*/ 	.byte	0x00, 0xf5, 0x21, 0x00


	//----- nvinfo : EIATTR_SPARSE_MMA_MASK
	.align		4
.L_89:
        /*0028*/ 	.byte	0x03, 0x50
        /*002a*/ 	.short	0x0000


	//----- nvinfo : EIATTR_MAXREG_COUNT
	.align		4
        /*002c*/ 	.byte	0x03, 0x1b
        /*002e*/ 	.short	0x00ff


	//----- nvinfo : EIATTR_MERCURY_ISA_VERSION
	.align		4
        /*0030*/ 	.byte	0x03, 0x5f
        /*0032*/ 	.short	0x0101


	//----- nvinfo : EIATTR_VRC_CTA_INIT_COUNT
	.align		4
        /*0034*/ 	.byte	0x02, 0x4a
	.zero		1
	.zero		1


	//----- nvinfo : EIATTR_EXIT_INSTR_OFFSETS
	.align		4
        /*0038*/ 	.byte	0x04, 0x1c
        /*003a*/ 	.short	(.L_91 - .L_90)


	//   ....[0]....
.L_90:
        /*003c*/ 	.word	0x000000a0


	//----- nvinfo : EIATTR_CBANK_PARAM_SIZE
	.align		4
.L_91:
        /*0040*/ 	.byte	0x03, 0x19
        /*0042*/ 	.short	0x000c


	//----- nvinfo : EIATTR_PARAM_CBANK
	.align		4
        /*0044*/ 	.byte	0x04, 0x0a
        /*0046*/ 	.short	(.L_93 - .L_92)
	.align		4
.L_92:
        /*0048*/ 	.word	index@(.nv.constant0._Z13structAddOneYP8myStructi)
        /*004c*/ 	.short	0x0380
        /*004e*/ 	.short	0x000c


	//----- nvinfo : EIATTR_SW_WAR
	.align		4
.L_93:
        /*0050*/ 	.byte	0x04, 0x36
        /*0052*/ 	.short	(.L_95 - .L_94)
.L_94:
        /*0054*/ 	.word	0x00000008
.L_95:


//--------------------- .nv.info._Z13structAddOneXP8myStructi --------------------------
	.section	.nv.info._Z13structAddOneXP8myStructi,"",@"SHT_CUDA_INFO"
	.sectionflags	@""
	.align	4


	//----- nvinfo : EIATTR_CUDA_API_VERSION
	.align		4
        /*0000*/ 	.byte	0x04, 0x37
        /*0002*/ 	.short	(.L_97 - .L_96)
.L_96:
        /*0004*/ 	.word	0x00000082


	//----- nvinfo : EIATTR_KPARAM_INFO
	.align		4
.L_97:
        /*0008*/ 	.byte	0x04, 0x17
        /*000a*/ 	.short	(.L_99 - .L_98)
.L_98:
        /*000c*/ 	.word	0x00000000
        /*0010*/ 	.short	0x0001
        /*0012*/ 	.short	0x0008
        /*0014*/ 	.byte	0x00, 0xf0, 0x11, 0x00


	//----- nvinfo : EIATTR_KPARAM_INFO
	.align		4
.L_99:
        /*0018*/ 	.byte	0x04, 0x17
        /*001a*/ 	.short	(.L_101 - .L_100)
.L_100:
        /*001c*/ 	.word	0x00000000
        /*0020*/ 	.short	0x0000
        /*0022*/ 	.short	0x0000
        /*0024*/ 	.byte	0x00, 0xf5, 0x21, 0x00


	//----- nvinfo : EIATTR_SPARSE_MMA_MASK
	.align		4
.L_101:
        /*0028*/ 	.byte	0x03, 0x50
        /*002a*/ 	.short	0x0000


	//----- nvinfo : EIATTR_MAXREG_COUNT
	.align		4
        /*002c*/ 	.byte	0x03, 0x1b
        /*002e*/ 	.short	0x00ff


	//----- nvinfo : EIATTR_MERCURY_ISA_VERSION
	.align		4
        /*0030*/ 	.byte	0x03, 0x5f
        /*0032*/ 	.short	0x0101


	//----- nvinfo : EIATTR_VRC_CTA_INIT_COUNT
	.align		4
        /*0034*/ 	.byte	0x02, 0x4a
	.zero		1
	.zero		1


	//----- nvinfo : EIATTR_EXIT_INSTR_OFFSETS
	.align		4
        /*0038*/ 	.byte	0x04, 0x1c
        /*003a*/ 	.short	(.L_103 - .L_102)


	//   ....[0]....
.L_102:
        /*003c*/ 	.word	0x000000a0


	//----- nvinfo : EIATTR_CBANK_PARAM_SIZE
	.align		4
.L_103:
        /*0040*/ 	.byte	0x03, 0x19
        /*0042*/ 	.short	0x000c


	//----- nvinfo : EIATTR_PARAM_CBANK
	.align		4
        /*0044*/ 	.byte	0x04, 0x0a
        /*0046*/ 	.short	(.L_105 - .L_104)
	.align		4
.L_104:
        /*0048*/ 	.word	index@(.nv.constant0._Z13structAddOneXP8myStructi)
        /*004c*/ 	.short	0x0380
        /*004e*/ 	.short	0x000c


	//----- nvinfo : EIATTR_SW_WAR
	.align		4
.L_105:
        /*0050*/ 	.byte	0x04, 0x36
        /*0052*/ 	.short	(.L_107 - .L_106)
.L_106:
        /*0054*/ 	.word	0x00000008
.L_107:


//--------------------- .nv.info._Z12doubleAddOnePdi --------------------------
	.section	.nv.info._Z12doubleAddOnePdi,"",@"SHT_CUDA_INFO"
	.sectionflags	@""
	.align	4


	//----- nvinfo : EIATTR_CUDA_API_VERSION
	.align		4
        /*0000*/ 	.byte	0x04, 0x37
        /*0002*/ 	.short	(.L_109 - .L_108)
.L_108:
        /*0004*/ 	.word	0x00000082


	//----- nvinfo : EIATTR_KPARAM_INFO
	.align		4
.L_109:
        /*0008*/ 	.byte	0x04, 0x17
        /*000a*/ 	.short	(.L_111 - .L_110)
.L_110:
        /*000c*/ 	.word	0x00000000
        /*0010*/ 	.short	0x0001
        /*0012*/ 	.short	0x0008
        /*0014*/ 	.byte	0x00, 0xf0, 0x11, 0x00


	//----- nvinfo : EIATTR_KPARAM_INFO
	.align		4
.L_111:
        /*0018*/ 	.byte	0x04, 0x17
        /*001a*/ 	.short	(.L_113 - .L_112)
.L_112:
        /*001c*/ 	.word	0x00000000
        /*0020*/ 	.short	0x0000
        /*0022*/ 	.short	0x0000
        /*0024*/ 	.byte	0x00, 0xf5, 0x21, 0x00


	//----- nvinfo : EIATTR_SPARSE_MMA_MASK
	.align		4
.L_113:
        /*0028*/ 	.byte	0x03, 0x50
        /*002a*/ 	.short	0x0000


	//----- nvinfo : EIATTR_MAXREG_COUNT
	.align		4
        /*002c*/ 	.byte	0x03, 0x1b
        /*002e*/ 	.short	0x00ff


	//----- nvinfo : EIATTR_MERCURY_ISA_VERSION
	.align		4
        /*0030*/ 	.byte	0x03, 0x5f
        /*0032*/ 	.short	0x0101


	//----- nvinfo : EIATTR_VRC_CTA_INIT_COUNT
	.align		4
        /*0034*/ 	.byte	0x02, 0x4a
	.zero		1
	.zero		1


	//----- nvinfo : EIATTR_EXIT_INSTR_OFFSETS
	.align		4
        /*0038*/ 	.byte	0x04, 0x1c
        /*003a*/ 	.short	(.L_115 - .L_114)


	//   ....[0]....
.L_114:
        /*003c*/ 	.word	0x000000a0


	//----- nvinfo : EIATTR_CBANK_PARAM_SIZE
	.align		4
.L_115:
        /*0040*/ 	.byte	0x03, 0x19
        /*0042*/ 	.short	0x000c


	//----- nvinfo : EIATTR_PARAM_CBANK
	.align		4
        /*0044*/ 	.byte	0x04, 0x0a
        /*0046*/ 	.short	(.L_117 - .L_116)
	.align		4
.L_116:
        /*0048*/ 	.word	index@(.nv.constant0._Z12doubleAddOnePdi)
        /*004c*/ 	.short	0x0380
        /*004e*/ 	.short	0x000c


	//----- nvinfo : EIATTR_SW_WAR
	.align		4
.L_117:
        /*0050*/ 	.byte	0x04, 0x36
        /*0052*/ 	.short	(.L_119 - .L_118)
.L_118:
        /*0054*/ 	.word	0x00000008
.L_119:


//--------------------- .nv.info._Z13intAddOneSamePii --------------------------
	.section	.nv.info._Z13intAddOneSamePii,"",@"SHT_CUDA_INFO"
	.sectionflags	@""
	.align	4


	//----- nvinfo : EIATTR_CUDA_API_VERSION
	.align		4
        /*0000*/ 	.byte	0x04, 0x37
        /*0002*/ 	.short	(.L_121 - .L_120)
.L_120:
        /*0004*/ 	.word	0x00000082


	//----- nvinfo : EIATTR_KPARAM_INFO
	.align		4
.L_121:
        /*0008*/ 	.byte	0x04, 0x17
        /*000a*/ 	.short	(.L_123 - .L_122)
.L_122:
        /*000c*/ 	.word	0x00000000
        /*0010*/ 	.short	0x0001
        /*0012*/ 	.short	0x0008
        /*0014*/ 	.byte	0x00, 0xf0, 0x11, 0x00


	//----- nvinfo : EIATTR_KPARAM_INFO
	.align		4
.L_123:
        /*0018*/ 	.byte	0x04, 0x17
        /*001a*/ 	.short	(.L_125 - .L_124)
.L_124:
        /*001c*/ 	.word	0x00000000
        /*0020*/ 	.short	0x0000
        /*0022*/ 	.short	0x0000
        /*0024*/ 	.byte	0x00, 0xf5, 0x21, 0x00


	//----- nvinfo : EIATTR_SPARSE_MMA_MASK
	.align		4
.L_125:
        /*0028*/ 	.byte	0x03, 0x50
        /*002a*/ 	.short	0x0000


	//----- nvinfo : EIATTR_MAXREG_COUNT
	.align		4
        /*002c*/ 	.byte	0x03, 0x1b
        /*002e*/ 	.short	0x00ff


	//----- nvinfo : EIATTR_MERCURY_ISA_VERSION
	.align		4
        /*0030*/ 	.byte	0x03, 0x5f
        /*0032*/ 	.short	0x0101


	//----- nvinfo : EIATTR_VRC_CTA_INIT_COUNT
	.align		4
        /*0034*/ 	.byte	0x02, 0x4a
	.zero		1
	.zero		1


	//----- nvinfo : EIATTR_EXIT_INSTR_OFFSETS
	.align		4
        /*0038*/ 	.byte	0x04, 0x1c
        /*003a*/ 	.short	(.L_127 - .L_126)


	//   ....[0]....
.L_126:
        /*003c*/ 	.word	0x000000a0


	//----- nvinfo : EIATTR_CBANK_PARAM_SIZE
	.align		4
.L_127:
        /*0040*/ 	.byte	0x03, 0x19
        /*0042*/ 	.short	0x000c


	//----- nvinfo : EIATTR_PARAM_CBANK
	.align		4
        /*0044*/ 	.byte	0x04, 0x0a
        /*0046*/ 	.short	(.L_129 - .L_128)
	.align		4
.L_128:
        /*0048*/ 	.word	index@(.nv.constant0._Z13intAddOneSamePii)
        /*004c*/ 	.short	0x0380
        /*004e*/ 	.short	0x000c


	//----- nvinfo : EIATTR_SW_WAR
	.align		4
.L_129:
        /*0050*/ 	.byte	0x04, 0x36
        /*0052*/ 	.short	(.L_131 - .L_130)
.L_130:
        /*0054*/ 	.word	0x00000008
.L_131:


//--------------------- .nv.info._Z13intAddOneDiffPii --------------------------
	.section	.nv.info._Z13intAddOneDiffPii,"",@"SHT_CUDA_INFO"
	.sectionflags	@""
	.align	4


	//----- nvinfo : EIATTR_CUDA_API_VERSION
	.align		4
        /*0000*/ 	.byte	0x04, 0x37
        /*0002*/ 	.short	(.L_133 - .L_132)
.L_132:
        /*0004*/ 	.word	0x00000082


	//----- nvinfo : EIATTR_KPARAM_INFO
	.align		4
.L_133:
        /*0008*/ 	.byte	0x04, 0x17
        /*000a*/ 	.short	(.L_135 - .L_134)
.L_134:
        /*000c*/ 	.word	0x00000000
        /*0010*/ 	.short	0x0001
        /*0012*/ 	.short	0x0008
        /*0014*/ 	.byte	0x00, 0xf0, 0x11, 0x00


	//----- nvinfo : EIATTR_KPARAM_INFO
	.align		4
.L_135:
        /*0018*/ 	.byte	0x04, 0x17
        /*001a*/ 	.short	(.L_137 - .L_136)
.L_136:
        /*001c*/ 	.word	0x00000000
        /*0020*/ 	.short	0x0000
        /*0022*/ 	.short	0x0000
        /*0024*/ 	.byte	0x00, 0xf5, 0x21, 0x00


	//----- nvinfo : EIATTR_SPARSE_MMA_MASK
	.align		4
.L_137:
        /*0028*/ 	.byte	0x03, 0x50
        /*002a*/ 	.short	0x0000


	//----- nvinfo : EIATTR_MAXREG_COUNT
	.align		4
        /*002c*/ 	.byte	0x03, 0x1b
        /*002e*/ 	.short	0x00ff


	//----- nvinfo : EIATTR_MERCURY_ISA_VERSION
	.align		4
        /*0030*/ 	.byte	0x03, 0x5f
        /*0032*/ 	.short	0x0101


	//----- nvinfo : EIATTR_VRC_CTA_INIT_COUNT
	.align		4
        /*0034*/ 	.byte	0x02, 0x4a
	.zero		1
	.zero		1


	//----- nvinfo : EIATTR_EXIT_INSTR_OFFSETS
	.align		4
        /*0038*/ 	.byte	0x04, 0x1c
        /*003a*/ 	.short	(.L_139 - .L_138)


	//   ....[0]....
.L_138:
        /*003c*/ 	.word	0x00000060


	//   ....[1]....
        /*0040*/ 	.word	0x000000d0


	//----- nvinfo : EIATTR_CBANK_PARAM_SIZE
	.align		4
.L_139:
        /*0044*/ 	.byte	0x03, 0x19
        /*0046*/ 	.short	0x000c


	//----- nvinfo : EIATTR_PARAM_CBANK
	.align		4
        /*0048*/ 	.byte	0x04, 0x0a
        /*004a*/ 	.short	(.L_141 - .L_140)
	.align		4
.L_140:
        /*004c*/ 	.word	index@(.nv.constant0._Z13intAddOneDiffPii)
        /*0050*/ 	.short	0x0380
        /*0052*/ 	.short	0x000c


	//----- nvinfo : EIATTR_SW_WAR
	.align		4
.L_141:
        /*0054*/ 	.byte	0x04, 0x36
        /*0056*/ 	.short	(.L_143 - .L_142)
.L_142:
        /*0058*/ 	.word	0x00000008
.L_143:


//--------------------- .nv.info._Z13intAddOneHalfPii --------------------------
	.section	.nv.info._Z13intAddOneHalfPii,"",@"SHT_CUDA_INFO"
	.sectionflags	@""
	.align	4


	//----- nvinfo : EIATTR_CUDA_API_VERSION
	.align		4
        /*0000*/ 	.byte	0x04, 0x37
        /*0002*/ 	.short	(.L_145 - .L_144)
.L_144:
        /*0004*/ 	.word	0x00000082


	//----- nvinfo : EIATTR_KPARAM_INFO
	.align		4
.L_145:
        /*0008*/ 	.byte	0x04, 0x17
        /*000a*/ 	.short	(.L_147 - .L_146)
.L_146:
        /*000c*/ 	.word	0x00000000
        /*0010*/ 	.short	0x0001
        /*0012*/ 	.short	0x0008
        /*0014*/ 	.byte	0x00, 0xf0, 0x11, 0x00


	//----- nvinfo : EIATTR_KPARAM_INFO
	.align		4
.L_147:
        /*0018*/ 	.byte	0x04, 0x17
        /*001a*/ 	.short	(.L_149 - .L_148)
.L_148:
        /*001c*/ 	.word	0x00000000
        /*0020*/ 	.short	0x0000
        /*0022*/ 	.short	0x0000
        /*0024*/ 	.byte	0x00, 0xf5, 0x21, 0x00


	//----- nvinfo : EIATTR_SPARSE_MMA_MASK
	.align		4
.L_149:
        /*0028*/ 	.byte	0x03, 0x50
        /*002a*/ 	.short	0x0000


	//----- nvinfo : EIATTR_MAXREG_COUNT
	.align		4
        /*002c*/ 	.byte	0x03, 0x1b
        /*002e*/ 	.short	0x00ff


	//----- nvinfo : EIATTR_MERCURY_ISA_VERSION
	.align		4
        /*0030*/ 	.byte	0x03, 0x5f
        /*0032*/ 	.short	0x0101


	//----- nvinfo : EIATTR_VRC_CTA_INIT_COUNT
	.align		4
        /*0034*/ 	.byte	0x02, 0x4a
	.zero		1
	.zero		1


	//----- nvinfo : EIATTR_EXIT_INSTR_OFFSETS
	.align		4
        /*0038*/ 	.byte	0x04, 0x1c
        /*003a*/ 	.short	(.L_151 - .L_150)


	//   ....[0]....
.L_150:
        /*003c*/ 	.word	0x00000050


	//   ....[1]....
        /*0040*/ 	.word	0x000000c0


	//----- nvinfo : EIATTR_CBANK_PARAM_SIZE
	.align		4
.L_151:
        /*0044*/ 	.byte	0x03, 0x19
        /*0046*/ 	.short	0x000c


	//----- nvinfo : EIATTR_PARAM_CBANK
	.align		4
        /*0048*/ 	.byte	0x04, 0x0a
        /*004a*/ 	.short	(.L_153 - .L_152)
	.align		4
.L_152:
        /*004c*/ 	.word	index@(.nv.constant0._Z13intAddOneHalfPii)
        /*0050*/ 	.short	0x0380
        /*0052*/ 	.short	0x000c


	//----- nvinfo : EIATTR_SW_WAR
	.align		4
.L_153:
        /*0054*/ 	.byte	0x04, 0x36
        /*0056*/ 	.short	(.L_155 - .L_154)
.L_154:
        /*0058*/ 	.word	0x00000008
.L_155:


//--------------------- .nv.info._Z12intAddOneOffPii --------------------------
	.section	.nv.info._Z12intAddOneOffPii,"",@"SHT_CUDA_INFO"
	.sectionflags	@""
	.align	4


	//----- nvinfo : EIATTR_CUDA_API_VERSION
	.align		4
        /*0000*/ 	.byte	0x04, 0x37
        /*0002*/ 	.short	(.L_157 - .L_156)
.L_156:
        /*0004*/ 	.word	0x00000082


	//----- nvinfo : EIATTR_KPARAM_INFO
	.align		4
.L_157:
        /*0008*/ 	.byte	0x04, 0x17
        /*000a*/ 	.short	(.L_159 - .L_158)
.L_158:
        /*000c*/ 	.word	0x00000000
        /*0010*/ 	.short	0x0001
        /*0012*/ 	.short	0x0008
        /*0014*/ 	.byte	0x00, 0xf0, 0x11, 0x00


	//----- nvinfo : EIATTR_KPARAM_INFO
	.align		4
.L_159:
        /*0018*/ 	.byte	0x04, 0x17
        /*001a*/ 	.short	(.L_161 - .L_160)
.L_160:
        /*001c*/ 	.word	0x00000000
        /*0020*/ 	.short	0x0000
        /*0022*/ 	.short	0x0000
        /*0024*/ 	.byte	0x00, 0xf5, 0x21, 0x00


	//----- nvinfo : EIATTR_SPARSE_MMA_MASK
	.align		4
.L_161:
        /*0028*/ 	.byte	0x03, 0x50
        /*002a*/ 	.short	0x0000


	//----- nvinfo : EIATTR_MAXREG_COUNT
	.align		4
        /*002c*/ 	.byte	0x03, 0x1b
        /*002e*/ 	.short	0x00ff


	//----- nvinfo : EIATTR_MERCURY_ISA_VERSION
	.align		4
        /*0030*/ 	.byte	0x03, 0x5f
        /*0032*/ 	.short	0x0101


	//----- nvinfo : EIATTR_VRC_CTA_INIT_COUNT
	.align		4
        /*0034*/ 	.byte	0x02, 0x4a
	.zero		1
	.zero		1


	//----- nvinfo : EIATTR_EXIT_INSTR_OFFSETS
	.align		4
        /*0038*/ 	.byte	0x04, 0x1c
        /*003a*/ 	.short	(.L_163 - .L_162)


	//   ....[0]....
.L_162:
        /*003c*/ 	.word	0x000000a0


	//----- nvinfo : EIATTR_CBANK_PARAM_SIZE
	.align		4
.L_163:
        /*0040*/ 	.byte	0x03, 0x19
        /*0042*/ 	.short	0x000c


	//----- nvinfo : EIATTR_PARAM_CBANK
	.align		4
        /*0044*/ 	.byte	0x04, 0x0a
        /*0046*/ 	.short	(.L_165 - .L_164)
	.align		4
.L_164:
        /*0048*/ 	.word	index@(.nv.constant0._Z12intAddOneOffPii)
        /*004c*/ 	.short	0x0380
        /*004e*/ 	.short	0x000c


	//----- nvinfo : EIATTR_SW_WAR
	.align		4
.L_165:
        /*0050*/ 	.byte	0x04, 0x36
        /*0052*/ 	.short	(.L_167 - .L_166)
.L_166:
        /*0054*/ 	.word	0x00000008
.L_167:


//--------------------- .nv.info._Z13intAddOneOddsPii --------------------------
	.section	.nv.info._Z13intAddOneOddsPii,"",@"SHT_CUDA_INFO"
	.sectionflags	@""
	.align	4


	//----- nvinfo : EIATTR_CUDA_API_VERSION
	.align		4
        /*0000*/ 	.byte	0x04, 0x37
        /*0002*/ 	.short	(.L_169 - .L_168)
.L_168:
        /*0004*/ 	.word	0x00000082


	//----- nvinfo : EIATTR_KPARAM_INFO
	.align		4
.L_169:
        /*0008*/ 	.byte	0x04, 0x17
        /*000a*/ 	.short	(.L_171 - .L_170)
.L_170:
        /*000c*/ 	.word	0x00000000
        /*0010*/ 	.short	0x0001
        /*0012*/ 	.short	0x0008
        /*0014*/ 	.byte	0x00, 0xf0, 0x11, 0x00


	//----- nvinfo : EIATTR_KPARAM_INFO
	.align		4
.L_171:
        /*0018*/ 	.byte	0x04, 0x17
        /*001a*/ 	.short	(.L_173 - .L_172)
.L_172:
        /*001c*/ 	.word	0x00000000
        /*0020*/ 	.short	0x0000
        /*0022*/ 	.short	0x0000
        /*0024*/ 	.byte	0x00, 0xf5, 0x21, 0x00


	//----- nvinfo : EIATTR_SPARSE_MMA_MASK
	.align		4
.L_173:
        /*0028*/ 	.byte	0x03, 0x50
        /*002a*/ 	.short	0x0000


	//----- nvinfo : EIATTR_MAXREG_COUNT
	.align		4
        /*002c*/ 	.byte	0x03, 0x1b
        /*002e*/ 	.short	0x00ff


	//----- nvinfo : EIATTR_MERCURY_ISA_VERSION
	.align		4
        /*0030*/ 	.byte	0x03, 0x5f
        /*0032*/ 	.short	0x0101


	//----- nvinfo : EIATTR_VRC_CTA_INIT_COUNT
	.align		4
        /*0034*/ 	.byte	0x02, 0x4a
	.zero		1
	.zero		1


	//----- nvinfo : EIATTR_EXIT_INSTR_OFFSETS
	.align		4
        /*0038*/ 	.byte	0x04, 0x1c
        /*003a*/ 	.short	(.L_175 - .L_174)


	//   ....[0]....
.L_174:
        /*003c*/ 	.word	0x00000060


	//   ....[1]....
        /*0040*/ 	.word	0x000000d0


	//----- nvinfo : EIATTR_CBANK_PARAM_SIZE
	.align		4
.L_175:
        /*0044*/ 	.byte	0x03, 0x19
        /*0046*/ 	.short	0x000c


	//----- nvinfo : EIATTR_PARAM_CBANK
	.align		4
        /*0048*/ 	.byte	0x04, 0x0a
        /*004a*/ 	.short	(.L_177 - .L_176)
	.align		4
.L_176:
        /*004c*/ 	.word	index@(.nv.constant0._Z13intAddOneOddsPii)
        /*0050*/ 	.short	0x0380
        /*0052*/ 	.short	0x000c


	//----- nvinfo : EIATTR_SW_WAR
	.align		4
.L_177:
        /*0054*/ 	.byte	0x04, 0x36
        /*0056*/ 	.short	(.L_179 - .L_178)
.L_178:
        /*0058*/ 	.word	0x00000008
.L_179:


//--------------------- .nv.info._Z14intAddOneEvensPii --------------------------
	.section	.nv.info._Z14intAddOneEvensPii,"",@"SHT_CUDA_INFO"
	.sectionflags	@""
	.align	4


	//----- nvinfo : EIATTR_CUDA_API_VERSION
	.align		4
        /*0000*/ 	.byte	0x04, 0x37
        /*0002*/ 	.short	(.L_181 - .L_180)
.L_180:
        /*0004*/ 	.word	0x00000082


	//----- nvinfo : EIATTR_KPARAM_INFO
	.align		4
.L_181:
        /*0008*/ 	.byte	0x04, 0x17
        /*000a*/ 	.short	(.L_183 - .L_182)
.L_182:
        /*000c*/ 	.word	0x00000000
        /*0010*/ 	.short	0x0001
        /*0012*/ 	.short	0x0008
        /*0014*/ 	.byte	0x00, 0xf0, 0x11, 0x00


	//----- nvinfo : EIATTR_KPARAM_INFO
	.align		4
.L_183:
        /*0018*/ 	.byte	0x04, 0x17
        /*001a*/ 	.short	(.L_185 - .L_184)
.L_184:
        /*001c*/ 	.word	0x00000000
        /*0020*/ 	.short	0x0000
        /*0022*/ 	.short	0x0000
        /*0024*/ 	.byte	0x00, 0xf5, 0x21, 0x00


	//----- nvinfo : EIATTR_SPARSE_MMA_MASK
	.align		4
.L_185:
        /*0028*/ 	.byte	0x03, 0x50
        /*002a*/ 	.short	0x0000


	//----- nvinfo : EIATTR_MAXREG_COUNT
	.align		4
        /*002c*/ 	.byte	0x03, 0x1b
        /*002e*/ 	.short	0x00ff


	//----- nvinfo : EIATTR_MERCURY_ISA_VERSION
	.align		4
        /*0030*/ 	.byte	0x03, 0x5f
        /*0032*/ 	.short	0x0101


	//----- nvinfo : EIATTR_VRC_CTA_INIT_COUNT
	.align		4
        /*0034*/ 	.byte	0x02, 0x4a
	.zero		1
	.zero		1


	//----- nvinfo : EIATTR_EXIT_INSTR_OFFSETS
	.align		4
        /*0038*/ 	.byte	0x04, 0x1c
        /*003a*/ 	.short	(.L_187 - .L_186)


	//   ....[0]....
.L_186:
        /*003c*/ 	.word	0x00000060


	//   ....[1]....
        /*0040*/ 	.word	0x000000d0


	//----- nvinfo : EIATTR_CBANK_PARAM_SIZE
	.align		4
.L_187:
        /*0044*/ 	.byte	0x03, 0x19
        /*0046*/ 	.short	0x000c


	//----- nvinfo : EIATTR_PARAM_CBANK
	.align		4
        /*0048*/ 	.byte	0x04, 0x0a
        /*004a*/ 	.short	(.L_189 - .L_188)
	.align		4
.L_188:
        /*004c*/ 	.word	index@(.nv.constant0._Z14intAddOneEvensPii)
        /*0050*/ 	.short	0x0380
        /*0052*/ 	.short	0x000c


	//----- nvinfo : EIATTR_SW_WAR
	.align		4
.L_189:
        /*0054*/ 	.byte	0x04, 0x36
        /*0056*/ 	.short	(.L_191 - .L_190)
.L_190:
        /*0058*/ 	.word	0x00000008
.L_191:


//--------------------- .nv.info._Z9intAddOnePii  --------------------------
	.section	.nv.info._Z9intAddOnePii,"",@"SHT_CUDA_INFO"
	.sectionflags	@""
	.align	4


	//----- nvinfo : EIATTR_CUDA_API_VERSION
	.align		4
        /*0000*/ 	.byte	0x04, 0x37
        /*0002*/ 	.short	(.L_193 - .L_192)
.L_192:
        /*0004*/ 	.word	0x00000082


	//----- nvinfo : EIATTR_KPARAM_INFO
	.align		4
.L_193:
        /*0008*/ 	.byte	0x04, 0x17
        /*000a*/ 	.short	(.L_195 - .L_194)
.L_194:
        /*000c*/ 	.word	0x00000000
        /*0010*/ 	.short	0x0001
        /*0012*/ 	.short	0x0008
        /*0014*/ 	.byte	0x00, 0xf0, 0x11, 0x00


	//----- nvinfo : EIATTR_KPARAM_INFO
	.align		4
.L_195:
        /*0018*/ 	.byte	0x04, 0x17
        /*001a*/ 	.short	(.L_197 - .L_196)
.L_196:
        /*001c*/ 	.word	0x00000000
        /*0020*/ 	.short	0x0000
        /*0022*/ 	.short	0x0000
        /*0024*/ 	.byte	0x00, 0xf5, 0x21, 0x00


	//----- nvinfo : EIATTR_SPARSE_MMA_MASK
	.align		4
.L_197:
        /*0028*/ 	.byte	0x03, 0x50
        /*002a*/ 	.short	0x0000


	//----- nvinfo : EIATTR_MAXREG_COUNT
	.align		4
        /*002c*/ 	.byte	0x03, 0x1b
        /*002e*/ 	.short	0x00ff


	//----- nvinfo : EIATTR_MERCURY_ISA_VERSION
	.align		4
        /*0030*/ 	.byte	0x03, 0x5f
        /*0032*/ 	.short	0x0101


	//----- nvinfo : EIATTR_VRC_CTA_INIT_COUNT
	.align		4
        /*0034*/ 	.byte	0x02, 0x4a
	.zero		1
	.zero		1


	//----- nvinfo : EIATTR_EXIT_INSTR_OFFSETS
	.align		4
        /*0038*/ 	.byte	0x04, 0x1c
        /*003a*/ 	.short	(.L_199 - .L_198)


	//   ....[0]....
.L_198:
        /*003c*/ 	.word	0x000000a0


	//----- nvinfo : EIATTR_CBANK_PARAM_SIZE
	.align		4
.L_199:
        /*0040*/ 	.byte	0x03, 0x19
        /*0042*/ 	.short	0x000c


	//----- nvinfo : EIATTR_PARAM_CBANK
	.align		4
        /*0044*/ 	.byte	0x04, 0x0a
        /*0046*/ 	.short	(.L_201 - .L_200)
	.align		4
.L_200:
        /*0048*/ 	.word	index@(.nv.constant0._Z9intAddOnePii)
        /*004c*/ 	.short	0x0380
        /*004e*/ 	.short	0x000c


	//----- nvinfo : EIATTR_SW_WAR
	.align		4
.L_201:
        /*0050*/ 	.byte	0x04, 0x36
        /*0052*/ 	.short	(.L_203 - .L_202)
.L_202:
        /*0054*/ 	.word	0x00000008
.L_203:


//--------------------- .nv.info._Z10charAddOnePci --------------------------
	.section	.nv.info._Z10charAddOnePci,"",@"SHT_CUDA_INFO"
	.sectionflags	@""
	.align	4


	//----- nvinfo : EIATTR_CUDA_API_VERSION
	.align		4
        /*0000*/ 	.byte	0x04, 0x37
        /*0002*/ 	.short	(.L_205 - .L_204)
.L_204:
        /*0004*/ 	.word	0x00000082


	//----- nvinfo : EIATTR_KPARAM_INFO
	.align		4
.L_205:
        /*0008*/ 	.byte	0x04, 0x17
        /*000a*/ 	.short	(.L_207 - .L_206)
.L_206:
        /*000c*/ 	.word	0x00000000
        /*0010*/ 	.short	0x0001
        /*0012*/ 	.short	0x0008
        /*0014*/ 	.byte	0x00, 0xf0, 0x11, 0x00


	//----- nvinfo : EIATTR_KPARAM_INFO
	.align		4
.L_207:
        /*0018*/ 	.byte	0x04, 0x17
        /*001a*/ 	.short	(.L_209 - .L_208)
.L_208:
        /*001c*/ 	.word	0x00000000
        /*0020*/ 	.short	0x0000
        /*0022*/ 	.short	0x0000
        /*0024*/ 	.byte	0x00, 0xf5, 0x21, 0x00


	//----- nvinfo : EIATTR_SPARSE_MMA_MASK
	.align		4
.L_209:
        /*0028*/ 	.byte	0x03, 0x50
        /*002a*/ 	.short	0x0000


	//----- nvinfo : EIATTR_MAXREG_COUNT
	.align		4
        /*002c*/ 	.byte	0x03, 0x1b
        /*002e*/ 	.short	0x00ff


	//----- nvinfo : EIATTR_MERCURY_ISA_VERSION
	.align		4
        /*0030*/ 	.byte	0x03, 0x5f
        /*0032*/ 	.short	0x0101


	//----- nvinfo : EIATTR_VRC_CTA_INIT_COUNT
	.align		4
        /*0034*/ 	.byte	0x02, 0x4a
	.zero		1
	.zero		1


	//----- nvinfo : EIATTR_EXIT_INSTR_OFFSETS
	.align		4
        /*0038*/ 	.byte	0x04, 0x1c
        /*003a*/ 	.short	(.L_211 - .L_210)


	//   ....[0]....
.L_210:
        /*003c*/ 	.word	0x000000b0


	//----- nvinfo : EIATTR_CBANK_PARAM_SIZE
	.align		4
.L_211:
        /*0040*/ 	.byte	0x03, 0x19
        /*0042*/ 	.short	0x000c


	//----- nvinfo : EIATTR_PARAM_CBANK
	.align		4
        /*0044*/ 	.byte	0x04, 0x0a
        /*0046*/ 	.short	(.L_213 - .L_212)
	.align		4
.L_212:
        /*0048*/ 	.word	index@(.nv.constant0._Z10charAddOnePci)
        /*004c*/ 	.short	0x0380
        /*004e*/ 	.short	0x000c


	//----- nvinfo : EIATTR_SW_WAR
	.align		4
.L_213:
        /*0050*/ 	.byte	0x04, 0x36
        /*0052*/ 	.short	(.L_215 - .L_214)
.L_214:
        /*0054*/ 	.word	0x00000008
.L_215:


//--------------------- .nv.callgraph             --------------------------
	.section	.nv.callgraph,"",@"SHT_CUDA_CALLGRAPH"
	.align	4
	.sectionentsize	8
	.align		4
        /*0000*/ 	.word	0x00000000
	.align		4
        /*0004*/ 	.word	0xffffffff
	.align		4
        /*0008*/ 	.word	0x00000000
	.align		4
        /*000c*/ 	.word	0xfffffffe
	.align		4
        /*0010*/ 	.word	0x00000000
	.align		4
        /*0014*/ 	.word	0xfffffffd
	.align		4
        /*0018*/ 	.word	0x00000000
	.align		4
        /*001c*/ 	.word	0xfffffffc


//--------------------- .text._Z13structAddOneZP8myStructi --------------------------
	.section	.text._Z13structAddOneZP8myStructi,"ax",@progbits
	.align	128
        .global         _Z13structAddOneZP8myStructi
        .type           _Z13structAddOneZP8myStructi,@function
        .size           _Z13structAddOneZP8myStructi,(.L_x_12 - _Z13structAddOneZP8myStructi)
        .other          _Z13structAddOneZP8myStructi,@"STO_CUDA_ENTRY STV_DEFAULT"
_Z13structAddOneZP8myStructi:
.text._Z13structAddOneZP8myStructi:
[----:B------:R-:W-:Y:S01]  /*0000*/  LDC R1, c[0x0][0x37c] ;  /* 0x0000df00ff017b82 */ /* 0x000fe20000000800 */
[----:B------:R-:W0:Y:S07]  /*0010*/  S2R R5, SR_TID.X ;  /* 0x0000000000057919 */ /* 0x000e2e0000002100 */
[----:B------:R-:W1:Y:S01]  /*0020*/  LDC.64 R2, c[0x0][0x380] ;  /* 0x0000e000ff027b82 */ /* 0x000e620000000a00 */
[----:B------:R-:W0:Y:S01]  /*0030*/  LDCU UR6, c[0x0][0x388] ;  /* 0x00007100ff0677ac */ /* 0x000e220008000800 */
[----:B------:R-:W2:Y:S01]  /*0040*/  LDCU.64 UR4, c[0x0][0x358] ;  /* 0x00006b00ff0477ac */ /* 0x000ea20008000a00 */
[----:B0-----:R-:W-:-:S04]  /*0050*/  IMAD R5, R5, UR6, RZ ;  /* 0x0000000605057c24 */ /* 0x001fc8000f8e02ff */
[----:B-1----:R-:W-:-:S05]  /*0060*/  IMAD.WIDE R2, R5, 0xc, R2 ;  /* 0x0000000c05027825 */ /* 0x002fca00078e0202 */
[----:B--2---:R-:W2:Y:S02]  /*0070*/  LDG.E R0, desc[UR4][R2.64+0x8] ;  /* 0x0000080402007981 */ /* 0x004ea4000c1e1900 */
[----:B--2---:R-:W-:-:S05]  /*0080*/  IADD3 R5, PT, PT, R0, 0x1, RZ ;  /* 0x0000000100057810 */ /* 0x004fca0007ffe0ff */
[----:B------:R-:W-:Y:S01]  /*0090*/  STG.E desc[UR4][R2.64+0x8], R5 ;  /* 0x0000080502007986 */ /* 0x000fe2000c101904 */
[----:B------:R-:W-:Y:S05]  /*00a0*/  EXIT ;  /* 0x000000000000794d */ /* 0x000fea0003800000 */
.L_x_0:
[----:B------:R-:W-:-:S00]  /*00b0*/  BRA `(.L_x_0) ;  /* 0xfffffffc00fc7947 */ /* 0x000fc0000383ffff */
[----:B------:R-:W-:-:S00]  /*00c0*/  NOP ;  /* 0x0000000000007918 */ /* 0x000fc00000000000 */
        /* <DEDUP_REMOVED lines=11> */
.L_x_12:


//--------------------- .text._Z13structAddOneYP8myStructi --------------------------
	.section	.text._Z13structAddOneYP8myStructi,"ax",@progbits
	.align	128
        .global         _Z13structAddOneYP8myStructi
        .type           _Z13structAddOneYP8myStructi,@function
        .size           _Z13structAddOneYP8myStructi,(.L_x_13 - _Z13structAddOneYP8myStructi)
        .other          _Z13structAddOneYP8myStructi,@"STO_CUDA_ENTRY STV_DEFAULT"
_Z13structAddOneYP8myStructi:
.text._Z13structAddOneYP8myStructi:
        /* <DEDUP_REMOVED lines=11> */
.L_x_1:
        /* <DEDUP_REMOVED lines=13> */
.L_x_13:


//--------------------- .text._Z13structAddOneXP8myStructi --------------------------
	.section	.text._Z13structAddOneXP8myStructi,"ax",@progbits
	.align	128
        .global         _Z13structAddOneXP8myStructi
        .type           _Z13structAddOneXP8myStructi,@function
        .size           _Z13structAddOneXP8myStructi,(.L_x_14 - _Z13structAddOneXP8myStructi)
        .other          _Z13structAddOneXP8myStructi,@"STO_CUDA_ENTRY STV_DEFAULT"
_Z13structAddOneXP8myStructi:
.text._Z13structAddOneXP8myStructi:
        /* <DEDUP_REMOVED lines=11> */
.L_x_2:
        /* <DEDUP_REMOVED lines=13> */
.L_x_14:


//--------------------- .text._Z12doubleAddOnePdi --------------------------
	.section	.text._Z12doubleAddOnePdi,"ax",@progbits
	.align	128
        .global         _Z12doubleAddOnePdi
        .type           _Z12doubleAddOnePdi,@function
        .size           _Z12doubleAddOnePdi,(.L_x_15 - _Z12doubleAddOnePdi)
        .other          _Z12doubleAddOnePdi,@"STO_CUDA_ENTRY STV_DEFAULT"
_Z12doubleAddOnePdi:
.text._Z12doubleAddOnePdi:
[----:B------:R-:W-:Y:S01]  /*0000*/  LDC R1, c[0x0][0x37c] ;  /* 0x0000df00ff017b82 */ /* 0x000fe20000000800 */
[----:B------:R-:W0:Y:S07]  /*0010*/  S2R R5, SR_TID.X ;  /* 0x0000000000057919 */ /* 0x000e2e0000002100 */
[----:B------:R-:W1:Y:S01]  /*0020*/  LDC.64 R2, c[0x0][0x380] ;  /* 0x0000e000ff027b82 */ /* 0x000e620000000a00 */
[----:B------:R-:W0:Y:S01]  /*0030*/  LDCU UR6, c[0x0][0x388] ;  /* 0x00007100ff0677ac */ /* 0x000e220008000800 */
[----:B------:R-:W2:Y:S01]  /*0040*/  LDCU.64 UR4, c[0x0][0x358] ;  /* 0x00006b00ff0477ac */ /* 0x000ea20008000a00 */
[----:B0-----:R-:W-:-:S04]  /*0050*/  IMAD R5, R5, UR6, RZ ;  /* 0x0000000605057c24 */ /* 0x001fc8000f8e02ff */
[----:B-1----:R-:W-:-:S05]  /*0060*/  IMAD.WIDE R2, R5, 0x8, R2 ;  /* 0x0000000805027825 */ /* 0x002fca00078e0202 */
[----:B--2---:R-:W2:Y:S02]  /*0070*/  LDG.E.64 R4, desc[UR4][R2.64] ;  /* 0x0000000402047981 */ /* 0x004ea4000c1e1b00 */
[----:B--2---:R-:W-:-:S07]  /*0080*/  DADD R4, R4, 1 ;  /* 0x3ff0000004047429 */ /* 0x004fce0000000000 */
[----:B------:R-:W-:Y:S01]  /*0090*/  STG.E.64 desc[UR4][R2.64], R4 ;  /* 0x0000000402007986 */ /* 0x000fe2000c101b04 */
[----:B------:R-:W-:Y:S05]  /*00a0*/  EXIT ;  /* 0x000000000000794d */ /* 0x000fea0003800000 */
.L_x_3:
        /* <DEDUP_REMOVED lines=13> */
.L_x_15:


//--------------------- .text._Z13intAddOneSamePii --------------------------
	.section	.text._Z13intAddOneSamePii,"ax",@progbits
	.align	128
        .global         _Z13intAddOneSamePii
        .type           _Z13intAddOneSamePii,@function
        .size           _Z13intAddOneSamePii,(.L_x_16 - _Z13intAddOneSamePii)
        .other          _Z13intAddOneSamePii,@"STO_CUDA_ENTRY STV_DEFAULT"
_Z13intAddOneSamePii:
.text._Z13intAddOneSamePii:
        /* <DEDUP_REMOVED lines=11> */
.L_x_4:
        /* <DEDUP_REMOVED lines=13> */
.L_x_16:


//--------------------- .text._Z13intAddOneDiffPii --------------------------
	.section	.text._Z13intAddOneDiffPii,"ax",@progbits
	.align	128
        .global         _Z13intAddOneDiffPii
        .type           _Z13intAddOneDiffPii,@function
        .size           _Z13intAddOneDiffPii,(.L_x_17 - _Z13intAddOneDiffPii)
        .other          _Z13intAddOneDiffPii,@"STO_CUDA_ENTRY STV_DEFAULT"
_Z13intAddOneDiffPii:
.text._Z13intAddOneDiffPii:
[----:B------:R-:W-:Y:S01]  /*0000*/  LDC R1, c[0x0][0x37c] ;  /* 0x0000df00ff017b82 */ /* 0x000fe20000000800 */
[----:B------:R-:W0:Y:S01]  /*0010*/  S2R R5, SR_TID.X ;  /* 0x0000000000057919 */ /* 0x000e220000002100 */
[----:B------:R-:W0:Y:S02]  /*0020*/  LDCU UR4, c[0x0][0x388] ;  /* 0x00007100ff0477ac */ /* 0x000e240008000800 */
[----:B0-----:R-:W-:-:S05]  /*0030*/  IMAD R5, R5, UR4, RZ ;  /* 0x0000000405057c24 */ /* 0x001fca000f8e02ff */
[----:B------:R-:W-:-:S04]  /*0040*/  IADD3 R0, PT, PT, R5, -0x30, RZ ;  /* 0xffffffd005007810 */ /* 0x000fc80007ffe0ff */
[----:B------:R-:W-:-:S13]  /*0050*/  ISETP.GT.U32.AND P0, PT, R0, -0x21, PT ;  /* 0xffffffdf0000780c */ /* 0x000fda0003f04070 */
[----:B------:R-:W-:Y:S05]  /*0060*/  @P0 EXIT ;  /* 0x000000000000094d */ /* 0x000fea0003800000 */
[----:B------:R-:W0:Y:S01]  /*0070*/  LDC.64 R2, c[0x0][0x380] ;  /* 0x0000e000ff027b82 */ /* 0x000e220000000a00 */
[----:B------:R-:W1:Y:S01]  /*0080*/  LDCU.64 UR4, c[0x0][0x358] ;  /* 0x00006b00ff0477ac */ /* 0x000e620008000a00 */
[----:B0-----:R-:W-:-:S05]  /*0090*/  IMAD.WIDE R2, R5, 0x4, R2 ;  /* 0x0000000405027825 */ /* 0x001fca00078e0202 */
[----:B-1----:R-:W2:Y:S02]  /*00a0*/  LDG.E R0, desc[UR4][R2.64] ;  /* 0x0000000402007981 */ /* 0x002ea4000c1e1900 */
[----:B--2---:R-:W-:-:S05]  /*00b0*/  IADD3 R5, PT, PT, R0, 0x1, RZ ;  /* 0x0000000100057810 */ /* 0x004fca0007ffe0ff */
[----:B------:R-:W-:Y:S01]  /*00c0*/  STG.E desc[UR4][R2.64], R5 ;  /* 0x0000000502007986 */ /* 0x000fe2000c101904 */
[----:B------:R-:W-:Y:S05]  /*00d0*/  EXIT ;  /* 0x000000000000794d */ /* 0x000fea0003800000 */
.L_x_5:
        /* <DEDUP_REMOVED lines=10> */
.L_x_17:


//--------------------- .text._Z13intAddOneHalfPii --------------------------
	.section	.text._Z13intAddOneHalfPii,"ax",@progbits
	.align	128
        .global         _Z13intAddOneHalfPii
        .type           _Z13intAddOneHalfPii,@function
        .size           _Z13intAddOneHalfPii,(.L_x_18 - _Z13intAddOneHalfPii)
        .other          _Z13intAddOneHalfPii,@"STO_CUDA_ENTRY STV_DEFAULT"
_Z13intAddOneHalfPii:
.text._Z13intAddOneHalfPii:
[----:B------:R-:W-:Y:S01]  /*0000*/  LDC R1, c[0x0][0x37c] ;  /* 0x0000df00ff017b82 */ /* 0x000fe20000000800 */
[----:B------:R-:W0:Y:S01]  /*0010*/  S2R R5, SR_TID.X ;  /* 0x0000000000057919 */ /* 0x000e220000002100 */
[----:B------:R-:W0:Y:S02]  /*0020*/  LDCU UR4, c[0x0][0x388] ;  /* 0x00007100ff0477ac */ /* 0x000e240008000800 */
[----:B0-----:R-:W-:-:S05]  /*0030*/  IMAD R5, R5, UR4, RZ ;  /* 0x0000000405057c24 */ /* 0x001fca000f8e02ff */
[----:B------:R-:W-:-:S13]  /*0040*/  ISETP.GT.AND P0, PT, R5, 0xf, PT ;  /* 0x0000000f0500780c */ /* 0x000fda0003f04270 */
        /* <DEDUP_REMOVED lines=8> */
.L_x_6:
        /* <DEDUP_REMOVED lines=11> */
.L_x_18:


//--------------------- .text._Z12intAddOneOffPii --------------------------
	.section	.text._Z12intAddOneOffPii,"ax",@progbits
	.align	128
        .global         _Z12intAddOneOffPii
        .type           _Z12intAddOneOffPii,@function
        .size           _Z12intAddOneOffPii,(.L_x_19 - _Z12intAddOneOffPii)
        .other          _Z12intAddOneOffPii,@"STO_CUDA_ENTRY STV_DEFAULT"
_Z12intAddOneOffPii:
.text._Z12intAddOneOffPii:
        /* <DEDUP_REMOVED lines=11> */
.L_x_7:
        /* <DEDUP_REMOVED lines=13> */
.L_x_19:


//--------------------- .text._Z13intAddOneOddsPii --------------------------
	.section	.text._Z13intAddOneOddsPii,"ax",@progbits
	.align	128
        .global         _Z13intAddOneOddsPii
        .type           _Z13intAddOneOddsPii,@function
        .size           _Z13intAddOneOddsPii,(.L_x_20 - _Z13intAddOneOddsPii)
        .other          _Z13intAddOneOddsPii,@"STO_CUDA_ENTRY STV_DEFAULT"
_Z13intAddOneOddsPii:
.text._Z13intAddOneOddsPii:
[----:B------:R-:W-:Y:S01]  /*0000*/  LDC R1, c[0x0][0x37c] ;  /* 0x0000df00ff017b82 */ /* 0x000fe20000000800 */
[----:B------:R-:W0:Y:S01]  /*0010*/  S2R R5, SR_TID.X ;  /* 0x0000000000057919 */ /* 0x000e220000002100 */
[----:B------:R-:W1:Y:S01]  /*0020*/  LDCU UR4, c[0x0][0x388] ;  /* 0x00007100ff0477ac */ /* 0x000e620008000800 */
[C---:B0-----:R-:W-:Y:S01]  /*0030*/  LOP3.LUT R0, R5.reuse, 0x1, RZ, 0xc0, !PT ;  /* 0x0000000105007812 */ /* 0x041fe200078ec0ff */
[----:B-1----:R-:W-:-:S03]  /*0040*/  IMAD R5, R5, UR4, RZ ;  /* 0x0000000405057c24 */ /* 0x002fc6000f8e02ff */
[----:B------:R-:W-:-:S13]  /*0050*/  ISETP.NE.U32.AND P0, PT, R0, 0x1, PT ;  /* 0x000000010000780c */ /* 0x000fda0003f05070 */
        /* <DEDUP_REMOVED lines=8> */
.L_x_8:
        /* <DEDUP_REMOVED lines=10> */
.L_x_20:


//--------------------- .text._Z14intAddOneEvensPii --------------------------
	.section	.text._Z14intAddOneEvensPii,"ax",@progbits
	.align	128
        .global         _Z14intAddOneEvensPii
        .type           _Z14intAddOneEvensPii,@function
        .size           _Z14intAddOneEvensPii,(.L_x_21 - _Z14intAddOneEvensPii)
        .other          _Z14intAddOneEvensPii,@"STO_CUDA_ENTRY STV_DEFAULT"
_Z14intAddOneEvensPii:
.text._Z14intAddOneEvensPii:
[----:B------:R-:W-:Y:S01]  /*0000*/  LDC R1, c[0x0][0x37c] ;  /* 0x0000df00ff017b82 */ /* 0x000fe20000000800 */
[----:B------:R-:W0:Y:S01]  /*0010*/  S2R R5, SR_TID.X ;  /* 0x0000000000057919 */ /* 0x000e220000002100 */
[----:B------:R-:W1:Y:S01]  /*0020*/  LDCU UR4, c[0x0][0x388] ;  /* 0x00007100ff0477ac */ /* 0x000e620008000800 */
[C---:B0-----:R-:W-:Y:S01]  /*0030*/  LOP3.LUT R0, R5.reuse, 0x1, RZ, 0xc0, !PT ;  /* 0x0000000105007812 */ /* 0x041fe200078ec0ff */
[----:B-1----:R-:W-:-:S03]  /*0040*/  IMAD R5, R5, UR4, RZ ;  /* 0x0000000405057c24 */ /* 0x002fc6000f8e02ff */
[----:B------:R-:W-:-:S13]  /*0050*/  ISETP.NE.U32.AND P0, PT, R0, 0x1, PT ;  /* 0x000000010000780c */ /* 0x000fda0003f05070 */
[----:B------:R-:W-:Y:S05]  /*0060*/  @!P0 EXIT ;  /* 0x000000000000894d */ /* 0x000fea0003800000 */
[----:B------:R-:W0:Y:S01]  /*0070*/  LDC.64 R2, c[0x0][0x380] ;  /* 0x0000e000ff027b82 */ /* 0x000e220000000a00 */
[----:B------:R-:W1:Y:S01]  /*0080*/  LDCU.64 UR4, c[0x0][0x358] ;  /* 0x00006b00ff0477ac */ /* 0x000e620008000a00 */
[----:B0-----:R-:W-:-:S05]  /*0090*/  IMAD.WIDE R2, R5, 0x4, R2 ;  /* 0x0000000405027825 */ /* 0x001fca00078e0202 */
[----:B-1----:R-:W2:Y:S02]  /*00a0*/  LDG.E R0, desc[UR4][R2.64] ;  /* 0x0000000402007981 */ /* 0x002ea4000c1e1900 */
[----:B--2---:R-:W-:-:S05]  /*00b0*/  IADD3 R5, PT, PT, R0, 0x1, RZ ;  /* 0x0000000100057810 */ /* 0x004fca0007ffe0ff */
[----:B------:R-:W-:Y:S01]  /*00c0*/  STG.E desc[UR4][R2.64], R5 ;  /* 0x0000000502007986 */ /* 0x000fe2000c101904 */
[----:B------:R-:W-:Y:S05]  /*00d0*/  EXIT ;  /* 0x000000000000794d */ /* 0x000fea0003800000 */
.L_x_9:
        /* <DEDUP_REMOVED lines=10> */
.L_x_21:


//--------------------- .text._Z9intAddOnePii     --------------------------
	.section	.text._Z9intAddOnePii,"ax",@progbits
	.align	128
        .global         _Z9intAddOnePii
        .type           _Z9intAddOnePii,@function
        .size           _Z9intAddOnePii,(.L_x_22 - _Z9intAddOnePii)
        .other          _Z9intAddOnePii,@"STO_CUDA_ENTRY STV_DEFAULT"
_Z9intAddOnePii:
.text._Z9intAddOnePii:
        /* <DEDUP_REMOVED lines=11> */
.L_x_10:
        /* <DEDUP_REMOVED lines=13> */
.L_x_22:


//--------------------- .text._Z10charAddOnePci   --------------------------
	.section	.text._Z10charAddOnePci,"ax",@progbits
	.align	128
        .global         _Z10charAddOnePci
        .type           _Z10charAddOnePci,@function
        .size           _Z10charAddOnePci,(.L_x_23 - _Z10charAddOnePci)
        .other          _Z10charAddOnePci,@"STO_CUDA_ENTRY STV_DEFAULT"
_Z10charAddOnePci:
.text._Z10charAddOnePci:
[----:B------:R-:W-:Y:S01]  /*0000*/  LDC R1, c[0x0][0x37c] ;  /* 0x0000df00ff017b82 */ /* 0x000fe20000000800 */
[----:B------:R-:W0:Y:S01]  /*0010*/  S2R R0, SR_TID.X ;  /* 0x0000000000007919 */ /* 0x000e220000002100 */
[----:B------:R-:W0:Y:S01]  /*0020*/  LDCU UR6, c[0x0][0x388] ;  /* 0x00007100ff0677ac */ /* 0x000e220008000800 */
[----:B------:R-:W1:Y:S01]  /*0030*/  LDCU.64 UR8, c[0x0][0x380] ;  /* 0x00007000ff0877ac */ /* 0x000e620008000a00 */
[----:B------:R-:W2:Y:S01]  /*0040*/  LDCU.64 UR4, c[0x0][0x358] ;  /* 0x00006b00ff0477ac */ /* 0x000ea20008000a00 */
[----:B0-----:R-:W-:-:S05]  /*0050*/  IMAD R0, R0, UR6, RZ ;  /* 0x0000000600007c24 */ /* 0x001fca000f8e02ff */
[----:B-1----:R-:W-:-:S04]  /*0060*/  IADD3 R2, P0, PT, R0, UR8, RZ ;  /* 0x0000000800027c10 */ /* 0x002fc8000ff1e0ff */
[----:B------:R-:W-:-:S05]  /*0070*/  LEA.HI.X.SX32 R3, R0, UR9, 0x1, P0 ;  /* 0x0000000900037c11 */ /* 0x000fca00080f0eff */
[----:B--2---:R-:W2:Y:S02]  /*0080*/  LDG.E.U8 R0, desc[UR4][R2.64] ;  /* 0x0000000402007981 */ /* 0x004ea4000c1e1100 */
[----:B--2---:R-:W-:-:S05]  /*0090*/  IADD3 R5, PT, PT, R0, 0x1, RZ ;  /* 0x0000000100057810 */ /* 0x004fca0007ffe0ff */
[----:B------:R-:W-:Y:S01]  /*00a0*/  STG.E.U8 desc[UR4][R2.64], R5 ;  /* 0x0000000502007986 */ /* 0x000fe2000c101104 */
[----:B------:R-:W-:Y:S05]  /*00b0*/  EXIT ;  /* 0x000000000000794d */ /* 0x000fea0003800000 */
.L_x_11:
        /* <DEDUP_REMOVED lines=12> */
.L_x_23:


//--------------------- .nv.shared.reserved.0     --------------------------
	.section	.nv.shared.reserved.0,"aw",@nobits
	.weak		__nv_reservedSMEM_offset_0_alias
	.size		__nv_reservedSMEM_offset_0_alias, 0, 64
	.other		__nv_reservedSMEM_offset_0_alias,@"STO_CUDA_RESERVED_SHARED STV_DEFAULT"
__nv_reservedSMEM_offset_0_alias:
	.zero		0
	.zero		64


//--------------------- .nv.constant0._Z13structAddOneZP8myStructi --------------------------
	.section	.nv.constant0._Z13structAddOneZP8myStructi,"a",@progbits
	.sectionflags	@""
	.align	4
.nv.constant0._Z13structAddOneZP8myStructi:
	.zero		908


//--------------------- .nv.constant0._Z13structAddOneYP8myStructi --------------------------
	.section	.nv.constant0._Z13structAddOneYP8myStructi,"a",@progbits
	.sectionflags	@""
	.align	4
.nv.constant0._Z13structAddOneYP8myStructi:
	.zero		908


//--------------------- .nv.constant0._Z13structAddOneXP8myStructi --------------------------
	.section	.nv.constant0._Z13structAddOneXP8myStructi,"a",@progbits
	.sectionflags	@""
	.align	4
.nv.constant0._Z13structAddOneXP8myStructi:
	.zero		908


//--------------------- .nv.constant0._Z12doubleAddOnePdi --------------------------
	.section	.nv.constant0._Z12doubleAddOnePdi,"a",@progbits
	.sectionflags	@""
	.align	4
.nv.constant0._Z12doubleAddOnePdi:
	.zero		908


//--------------------- .nv.constant0._Z13intAddOneSamePii --------------------------
	.section	.nv.constant0._Z13intAddOneSamePii,"a",@progbits
	.sectionflags	@""
	.align	4
.nv.constant0._Z13intAddOneSamePii:
	.zero		908


//--------------------- .nv.constant0._Z13intAddOneDiffPii --------------------------
	.section	.nv.constant0._Z13intAddOneDiffPii,"a",@progbits
	.sectionflags	@""
	.align	4
.nv.constant0._Z13intAddOneDiffPii:
	.zero		908


//--------------------- .nv.constant0._Z13intAddOneHalfPii --------------------------
	.section	.nv.constant0._Z13intAddOneHalfPii,"a",@progbits
	.sectionflags	@""
	.align	4
.nv.constant0._Z13intAddOneHalfPii:
	.zero		908


//--------------------- .nv.constant0._Z12intAddOneOffPii --------------------------
	.section	.nv.constant0._Z12intAddOneOffPii,"a",@progbits
	.sectionflags	@""
	.align	4
.nv.constant0._Z12intAddOneOffPii:
	.zero		908


//--------------------- .nv.constant0._Z13intAddOneOddsPii --------------------------
	.section	.nv.constant0._Z13intAddOneOddsPii,"a",@progbits
	.sectionflags	@""
	.align	4
.nv.constant0._Z13intAddOneOddsPii:
	.zero		908


//--------------------- .nv.constant0._Z14intAddOneEvensPii --------------------------
	.section	.nv.constant0._Z14intAddOneEvensPii,"a",@progbits
	.sectionflags	@""
	.align	4
.nv.constant0._Z14intAddOneEvensPii:
	.zero		908


//--------------------- .nv.constant0._Z9intAddOnePii --------------------------
	.section	.nv.constant0._Z9intAddOnePii,"a",@progbits
	.sectionflags	@""
	.align	4
.nv.constant0._Z9intAddOnePii:
	.zero		908


//--------------------- .nv.constant0._Z10charAddOnePci --------------------------
	.section	.nv.constant0._Z10charAddOnePci,"a",@progbits
	.sectionflags	@""
	.align	4
.nv.constant0._Z10charAddOnePci:
	.zero		908


//--------------------- SYMBOLS --------------------------

	.type		.nv.reservedSmem.offset0,@object
	.size		.nv.reservedSmem.offset0,0x4
